//
// Generated by NVIDIA NVVM Compiler
//
// Compiler Build ID: CL-36424714
// Cuda compilation tools, release 13.0, V13.0.88
// Based on NVVM 20.0.0
//

.version 9.0
.target sm_100
.address_size 64

	// .globl	_Z10testKerneli
.extern .func __assertfail
(
	.param .b64 __assertfail_param_0,
	.param .b64 __assertfail_param_1,
	.param .b32 __assertfail_param_2,
	.param .b64 __assertfail_param_3,
	.param .b64 __assertfail_param_4
)
;
.global .align 1 .b8 __unnamed_1[21] = {118, 111, 105, 100, 32, 116, 101, 115, 116, 75, 101, 114, 110, 101, 108, 40, 105, 110, 116, 41};
.global .align 1 .b8 $str[9] = {103, 116, 105, 100, 32, 60, 32, 78};
.global .align 1 .b8 $str$1[27] = {47, 116, 109, 112, 47, 115, 97, 115, 115, 95, 99, 117, 95, 115, 114, 99, 54, 53, 107, 53, 111, 47, 107, 46, 99, 117};

.visible .entry _Z10testKerneli(
	.param .u32 _Z10testKerneli_param_0
)
{
	.reg .pred 	%p<2>;
	.reg .b32 	%r<6>;
	.reg .b64 	%rd<7>;

	ld.param.u32 	%r1, [_Z10testKerneli_param_0];
	mov.u32 	%r2, %ctaid.x;
	mov.u32 	%r3, %ntid.x;
	mov.u32 	%r4, %tid.x;
	mad.lo.s32 	%r5, %r2, %r3, %r4;
	setp.lt.s32 	%p1, %r5, %r1;
	@%p1 bra 	$L__BB0_2;
	mov.u64 	%rd1, $str;
	cvta.global.u64 	%rd2, %rd1;
	mov.u64 	%rd3, $str$1;
	cvta.global.u64 	%rd4, %rd3;
	mov.u64 	%rd5, __unnamed_1;
	cvta.global.u64 	%rd6, %rd5;
	{ // callseq 0, 0
	.param .b64 param0;
	st.param.b64 	[param0], %rd2;
	.param .b64 param1;
	st.param.b64 	[param1], %rd4;
	.param .b32 param2;
	st.param.b32 	[param2], 25;
	.param .b64 param3;
	st.param.b64 	[param3], %rd6;
	.param .b64 param4;
	st.param.b64 	[param4], 1;
	call.uni 
	__assertfail, 
	(
	param0, 
	param1, 
	param2, 
	param3, 
	param4
	);
	} // callseq 0
$L__BB0_2:
	ret;

}


// ===== COMPILED SASS (sm_100) =====

	.target	sm_100

	.elftype	@"ET_EXEC"


//--------------------- .note.nv.tkinfo           --------------------------
	.section	.note.nv.tkinfo,"",@"SHT_NOTE"
	.sectionflags	@"SHF_NOTE_NV_TKINFO"
	.tkinfo
        /*0018*/ 	.word	0x00000002
        /*0030*/ 	.string	""
        /*0030*/ 	.string	"ptxas"
        /*0030*/ 	.string	"Cuda compilation tools, release 13.0, V13.0.88"
        /*0030*/ 	.string	"Build cuda_13.0.r13.0/compiler.36424714_0"
        /*0030*/ 	.string	"-arch sm_100 -m 64 "



//--------------------- .note.nv.cuinfo           --------------------------
	.section	.note.nv.cuinfo,"",@"SHT_NOTE"
	.sectionflags	@"SHF_NOTE_NV_CUINFO"
        /*0018*/ 	.short	0x0002
        /*001a*/ 	.short	0x0064
        /*001c*/ 	.short	0x0082
	.zero		2


//--------------------- .nv.info                  --------------------------
	.section	.nv.info,"",@"SHT_CUDA_INFO"
	.align	4


	//----- nvinfo : EIATTR_REGCOUNT
	.align		4
        /*0000*/ 	.byte	0x04, 0x2f
        /*0002*/ 	.short	(.L_4 - .L_3)
	.align		4
.L_3:
        /*0004*/ 	.word	index@(_Z10testKerneli)
        /*0008*/ 	.word	0x00000018


	//----- nvinfo : EIATTR_FRAME_SIZE
	.align		4
.L_4:
        /*000c*/ 	.byte	0x04, 0x11
        /*000e*/ 	.short	(.L_6 - .L_5)
	.align		4
.L_5:
        /*0010*/ 	.word	index@(_Z10testKerneli)
        /*0014*/ 	.word	0x00000000


	//----- nvinfo : EIATTR_MIN_STACK_SIZE
	.align		4
.L_6:
        /*0018*/ 	.byte	0x04, 0x12
        /*001a*/ 	.short	(.L_8 - .L_7)
	.align		4
.L_7:
        /*001c*/ 	.word	index@(_Z10testKerneli)
        /*0020*/ 	.word	0x00000000
.L_8:


//--------------------- .nv.compat                --------------------------
	.section	.nv.compat,"",@"SHT_CUDA_COMPAT_INFO"
	.align	4
        /*0000*/ 	.byte	0x02, 0x09, 0x00, 0x00, 0x02, 0x02, 0x01, 0x00, 0x02, 0x05, 0x05, 0x00, 0x03, 0x07, 0x01, 0x01
        /*0010*/ 	.byte	0x02, 0x03, 0x00, 0x00, 0x02, 0x06, 0x01, 0x00, 0x04, 0x0b, 0x08, 0x00, 0x09, 0x00, 0x00, 0x00
        /*0020*/ 	.byte	0x00, 0x00, 0x00, 0x00


//--------------------- .nv.info._Z10testKerneli  --------------------------
	.section	.nv.info._Z10testKerneli,"",@"SHT_CUDA_INFO"
	.sectionflags	@""
	.align	4


	//----- nvinfo : EIATTR_CUDA_API_VERSION
	.align		4
        /*0000*/ 	.byte	0x04, 0x37
        /*0002*/ 	.short	(.L_10 - .L_9)
.L_9:
        /*0004*/ 	.word	0x00000082


	//----- nvinfo : EIATTR_KPARAM_INFO
	.align		4
.L_10:
        /*0008*/ 	.byte	0x04, 0x17
        /*000a*/ 	.short	(.L_12 - .L_11)
.L_11:
        /*000c*/ 	.word	0x00000000
        /*0010*/ 	.short	0x0000
        /*0012*/ 	.short	0x0000
        /*0014*/ 	.byte	0x00, 0xf0, 0x11, 0x00


	//----- nvinfo : EIATTR_SPARSE_MMA_MASK
	.align		4
.L_12:
        /*0018*/ 	.byte	0x03, 0x50
        /*001a*/ 	.short	0x0000


	//----- nvinfo : EIATTR_MAXREG_COUNT
	.align		4
        /*001c*/ 	.byte	0x03, 0x1b
        /*001e*/ 	.short	0x00ff


	//----- nvinfo : EIATTR_EXTERNS
	.align		4
        /*0020*/ 	.byte	0x04, 0x0f
        /*0022*/ 	.short	(.L_14 - .L_13)


	//   ....[0]....
	.align		4
.L_13:
        /*0024*/ 	.word	index@(__assertfail)


	//----- nvinfo : EIATTR_MERCURY_ISA_VERSION
	.align		4
.L_14:
        /*0028*/ 	.byte	0x03, 0x5f
        /*002a*/ 	.short	0x0101


	//----- nvinfo : EIATTR_VRC_CTA_INIT_COUNT
	.align		4
        /*002c*/ 	.byte	0x02, 0x4a
	.zero		1
	.zero		1


	//----- nvinfo : EIATTR_SYSCALL_OFFSETS
	.align		4
        /*0030*/ 	.byte	0x04, 0x46
        /*0032*/ 	.short	(.L_16 - .L_15)


	//   ....[0]....
.L_15:
        /*0034*/ 	.word	0x00000170


	//----- nvinfo : EIATTR_EXIT_INSTR_OFFSETS
	.align		4
.L_16:
        /*0038*/ 	.byte	0x04, 0x1c
        /*003a*/ 	.short	(.L_18 - .L_17)


	//   ....[0]....
.L_17:
        /*003c*/ 	.word	0x00000070


	//   ....[1]....
        /*0040*/ 	.word	0x00000180


	//----- nvinfo : EIATTR_CRS_STACK_SIZE
	.align		4
.L_18:
        /*0044*/ 	.byte	0x04, 0x1e
        /*0046*/ 	.short	(.L_20 - .L_19)
.L_19:
        /*0048*/ 	.word	0x00000000


	//----- nvinfo : EIATTR_CBANK_PARAM_SIZE
	.align		4
.L_20:
        /*004c*/ 	.byte	0x03, 0x19
        /*004e*/ 	.short	0x0004


	//----- nvinfo : EIATTR_PARAM_CBANK
	.align		4
        /*0050*/ 	.byte	0x04, 0x0a
        /*0052*/ 	.short	(.L_22 - .L_21)
	.align		4
.L_21:
        /*0054*/ 	.word	index@(.nv.constant0._Z10testKerneli)
        /*0058*/ 	.short	0x0380
        /*005a*/ 	.short	0x0004


	//----- nvinfo : EIATTR_SW_WAR
	.align		4
.L_22:
        /*005c*/ 	.byte	0x04, 0x36
        /*005e*/ 	.short	(.L_24 - .L_23)
.L_23:
        /*0060*/ 	.word	0x00000008
.L_24:


//--------------------- .nv.callgraph             --------------------------
	.section	.nv.callgraph,"",@"SHT_CUDA_CALLGRAPH"
	.align	4
	.sectionentsize	8
	.align		4
        /*0000*/ 	.word	0x00000000
	.align		4
        /*0004*/ 	.word	0xffffffff
	.align		4
        /*0008*/ 	.word	index@(_Z10testKerneli)
	.align		4
        /*000c*/ 	.word	index@(__assertfail)
	.align		4
        /*0010*/ 	.word	0x00000000
	.align		4
        /*0014*/ 	.word	0xfffffffe
	.align		4
        /*0018*/ 	.word	0x00000000
	.align		4
        /*001c*/ 	.word	0xfffffffd
	.align		4
        /*0020*/ 	.word	0x00000000
	.align		4
        /*0024*/ 	.word	0xfffffffc


//--------------------- .nv.constant4             --------------------------
	.section	.nv.constant4,"a",@progbits
	.align	8
	.align		8
.nv.constant4:
        /*0000*/ 	.dword	__assertfail
	.align		8
        /*0008*/ 	.dword	__unnamed_1
	.align		8
        /*0010*/ 	.dword	$str
	.align		8
        /*0018*/ 	.dword	$str$1


//--------------------- .text._Z10testKerneli     --------------------------
	.section	.text._Z10testKerneli,"ax",@progbits
	.align	128
        .global         _Z10testKerneli
        .type           _Z10testKerneli,@function
        .size           _Z10testKerneli,(.L_x_2 - _Z10testKerneli)
        .other          _Z10testKerneli,@"STO_CUDA_ENTRY STV_DEFAULT"
_Z10testKerneli:
.text._Z10testKerneli:
[----:B------:R-:W0:Y:S01]  /*0000*/  LDC R1, c[0x0][0x37c] ;  /* 0x0000df00ff017b82 */ /* 0x000e220000000800 */
[----:B------:R-:W1:Y:S07]  /*0010*/  S2R R3, SR_TID.X ;  /* 0x0000000000037919 */ /* 0x000e6e0000002100 */
[----:B------:R-:W1:Y:S01]  /*0020*/  S2UR UR4, SR_CTAID.X ;  /* 0x00000000000479c3 */ /* 0x000e620000002500 */
[----:B------:R-:W2:Y:S07]  /*0030*/  LDCU UR5, c[0x0][0x380] ;  /* 0x00007000ff0577ac */ /* 0x000eae0008000800 */
[----:B------:R-:W1:Y:S02]  /*0040*/  LDC R0, c[0x0][0x360] ;  /* 0x0000d800ff007b82 */ /* 0x000e640000000800 */
[----:B-1----:R-:W-:-:S05]  /*0050*/  IMAD R0, R0, UR4, R3 ;  /* 0x0000000400007c24 */ /* 0x002fca000f8e0203 */
[----:B--2---:R-:W-:-:S13]  /*0060*/  ISETP.GE.AND P0, PT, R0, UR5, PT ;  /* 0x0000000500007c0c */ /* 0x004fda000bf06270 */
[----:B0-----:R-:W-:Y:S05]  /*0070*/  @!P0 EXIT ;  /* 0x000000000000894d */ /* 0x001fea0003800000 */
[----:B------:R-:W-:Y:S01]  /*0080*/  MOV R0, 0x0 ;  /* 0x0000000000007802 */ /* 0x000fe20000000f00 */
[----:B------:R-:W0:Y:S01]  /*0090*/  LDCU.64 UR4, c[0x4][0x10] ;  /* 0x01000200ff0477ac */ /* 0x000e220008000a00 */
[----:B------:R-:W-:Y:S02]  /*00a0*/  HFMA2 R12, -RZ, RZ, 0, 5.9604644775390625e-08 ;  /* 0x00000001ff0c7431 */ /* 0x000fe400000001ff */
[----:B------:R-:W-:Y:S01]  /*00b0*/  IMAD.MOV.U32 R8, RZ, RZ, 0x19 ;  /* 0x00000019ff087424 */ /* 0x000fe200078e00ff */
[----:B------:R1:W2:Y:S01]  /*00c0*/  LDC.64 R2, c[0x4][R0] ;  /* 0x0100000000027b82 */ /* 0x0002a20000000a00 */
[----:B------:R-:W3:Y:S01]  /*00d0*/  LDCU.64 UR6, c[0x4][0x18] ;  /* 0x01000300ff0677ac */ /* 0x000ee20008000a00 */
[----:B------:R-:W-:Y:S01]  /*00e0*/  IMAD.MOV.U32 R13, RZ, RZ, RZ ;  /* 0x000000ffff0d7224 */ /* 0x000fe200078e00ff */
[----:B------:R-:W4:Y:S01]  /*00f0*/  LDCU.64 UR8, c[0x4][0x8] ;  /* 0x01000100ff0877ac */ /* 0x000f220008000a00 */
[----:B0-----:R-:W-:Y:S01]  /*0100*/  IMAD.U32 R4, RZ, RZ, UR4 ;  /* 0x00000004ff047e24 */ /* 0x001fe2000f8e00ff */
[----:B------:R-:W-:Y:S01]  /*0110*/  MOV R5, UR5 ;  /* 0x0000000500057c02 */ /* 0x000fe20008000f00 */
[----:B---3--:R-:W-:Y:S01]  /*0120*/  IMAD.U32 R6, RZ, RZ, UR6 ;  /* 0x00000006ff067e24 */ /* 0x008fe2000f8e00ff */
[----:B------:R-:W-:Y:S01]  /*0130*/  MOV R7, UR7 ;  /* 0x0000000700077c02 */ /* 0x000fe20008000f00 */
[----:B----4-:R-:W-:Y:S01]  /*0140*/  IMAD.U32 R10, RZ, RZ, UR8 ;  /* 0x00000008ff0a7e24 */ /* 0x010fe2000f8e00ff */
[----:B-1----:R-:W-:-:S07]  /*0150*/  MOV R11, UR9 ;  /* 0x00000009000b7c02 */ /* 0x002fce0008000f00 */
[----:B------:R-:W-:-:S07]  /*0160*/  LEPC R20, `(.L_x_0) ;  /* 0x000000001014794e */ /* 0x000fce0000000000 */
[----:B--2---:R-:W-:Y:S05]  /*0170*/  CALL.ABS.NOINC R2 ;  /* 0x0000000002007343 */ /* 0x004fea0003c00000 */
.L_x_0:
[----:B------:R-:W-:Y:S05]  /*0180*/  EXIT ;  /* 0x000000000000794d */ /* 0x000fea0003800000 */
.L_x_1:
[----:B------:R-:W-:-:S00]  /*0190*/  BRA `(.L_x_1) ;  /* 0xfffffffc00fc7947 */ /* 0x000fc0000383ffff */
[----:B------:R-:W-:-:S00]  /*01a0*/  NOP ;  /* 0x0000000000007918 */ /* 0x000fc00000000000 */
        /* <DEDUP_REMOVED lines=13> */
.L_x_2:


//--------------------- .nv.global.init           --------------------------
	.section	.nv.global.init,"aw",@progbits
.nv.global.init:
	.type		$str,@object
	.size		$str,(__unnamed_1 - $str)
$str:
        /*0000*/ 	.byte	0x67, 0x74, 0x69, 0x64, 0x20, 0x3c, 0x20, 0x4e, 0x00
	.type		__unnamed_1,@object
	.size		__unnamed_1,($str$1 - __unnamed_1)
__unnamed_1:
        /*0009*/ 	.byte	0x76, 0x6f, 0x69, 0x64, 0x20, 0x74, 0x65, 0x73, 0x74, 0x4b, 0x65, 0x72, 0x6e, 0x65, 0x6c, 0x28
        /*0019*/ 	.byte	0x69, 0x6e, 0x74, 0x29, 0x00
	.type		$str$1,@object
	.size		$str$1,(.L_2 - $str$1)
$str$1:
        /*001e*/ 	.byte	0x2f, 0x74, 0x6d, 0x70, 0x2f, 0x73, 0x61, 0x73, 0x73, 0x5f, 0x63, 0x75, 0x5f, 0x73, 0x72, 0x63
        /*002e*/ 	.byte	0x36, 0x35, 0x6b, 0x35, 0x6f, 0x2f, 0x6b, 0x2e, 0x63, 0x75, 0x00
.L_2:


//--------------------- .nv.shared.reserved.0     --------------------------
	.section	.nv.shared.reserved.0,"aw",@nobits
	.weak		__nv_reservedSMEM_offset_0_alias
	.size		__nv_reservedSMEM_offset_0_alias, 0, 64
	.other		__nv_reservedSMEM_offset_0_alias,@"STO_CUDA_RESERVED_SHARED STV_DEFAULT"
__nv_reservedSMEM_offset_0_alias:
	.zero		0
	.zero		64


//--------------------- .nv.constant0._Z10testKerneli --------------------------
	.section	.nv.constant0._Z10testKerneli,"a",@progbits
	.sectionflags	@""
	.align	4
.nv.constant0._Z10testKerneli:
	.zero		900


//--------------------- SYMBOLS --------------------------

	.type		.nv.reservedSmem.offset0,@object
	.size		.nv.reservedSmem.offset0,0x4
	.type		__assertfail,@function
